	.headerflags	@"EF_CUDA_TEXMODE_UNIFIED EF_CUDA_64BIT_ADDRESS EF_CUDA_ACCELERATORS EF_CUDA_SM90 EF_CUDA_VIRTUAL_SM(EF_CUDA_SM90)"
	.elftype	@"ET_EXEC"


//--------------------- .nv.info                  --------------------------
	.section	.nv.info,"",@"SHT_CUDA_INFO"
	.align	4


	//----- nvinfo : EIATTR_REGCOUNT
	.align		4
        /*0000*/ 	.byte	0x04, 0x2f
        /*0002*/ 	.short	(.L_3 - .L_2)
	.align		4
.L_2:
        /*0004*/ 	.word	index@(triton_poi_fused__native_batch_norm_legit_no_training_convolution_relu_3)
        /*0008*/ 	.word	0x00000020


	//----- nvinfo : EIATTR_MIN_STACK_SIZE
	.align		4
.L_3:
        /*000c*/ 	.byte	0x04, 0x12
        /*000e*/ 	.short	(.L_5 - .L_4)
	.align		4
.L_4:
        /*0010*/ 	.word	index@(triton_poi_fused__native_batch_norm_legit_no_training_convolution_relu_3)
        /*0014*/ 	.word	0x00000000


	//----- nvinfo : EIATTR_FRAME_SIZE
	.align		4
.L_5:
        /*0018*/ 	.byte	0x04, 0x11
        /*001a*/ 	.short	(.L_7 - .L_6)
	.align		4
.L_6:
        /*001c*/ 	.word	index@(triton_poi_fused__native_batch_norm_legit_no_training_convolution_relu_3)
        /*0020*/ 	.word	0x00000000


	//----- nvinfo : EIATTR_MIN_STACK_SIZE
	.align		4
.L_7:
        /*0024*/ 	.byte	0x04, 0x12
        /*0026*/ 	.short	(.L_9 - .L_8)
	.align		4
.L_8:
        /*0028*/ 	.word	index@(triton_poi_fused__native_batch_norm_legit_no_training_convolution_relu_3)
        /*002c*/ 	.word	0x00000000
.L_9:


//--------------------- .nv.info.triton_poi_fused__native_batch_norm_legit_no_training_convolution_relu_3 --------------------------
	.section	.nv.info.triton_poi_fused__native_batch_norm_legit_no_training_convolution_relu_3,"",@"SHT_CUDA_INFO"
	.sectionflags	@""
	.align	4


	//----- nvinfo : EIATTR_CUDA_API_VERSION
	.align		4
        /*0000*/ 	.byte	0x04, 0x37
        /*0002*/ 	.short	(.L_11 - .L_10)
.L_10:
        /*0004*/ 	.word	0x0000007c


	//----- nvinfo : EIATTR_KPARAM_INFO
	.align		4
.L_11:
        /*0008*/ 	.byte	0x04, 0x17
        /*000a*/ 	.short	(.L_13 - .L_12)
.L_12:
        /*000c*/ 	.word	0x00000000
        /*0010*/ 	.short	0x0007
        /*0012*/ 	.short	0x0038
        /*0014*/ 	.byte	0x00, 0xf0, 0x11, 0x00


	//----- nvinfo : EIATTR_KPARAM_INFO
	.align		4
.L_13:
        /*0018*/ 	.byte	0x04, 0x17
        /*001a*/ 	.short	(.L_15 - .L_14)
.L_14:
        /*001c*/ 	.word	0x00000000
        /*0020*/ 	.short	0x0006
        /*0022*/ 	.short	0x0030
        /*0024*/ 	.byte	0x00, 0xf4, 0x21, 0x00


	//----- nvinfo : EIATTR_KPARAM_INFO
	.align		4
.L_15:
        /*0028*/ 	.byte	0x04, 0x17
        /*002a*/ 	.short	(.L_17 - .L_16)
.L_16:
        /*002c*/ 	.word	0x00000000
        /*0030*/ 	.short	0x0005
        /*0032*/ 	.short	0x0028
        /*0034*/ 	.byte	0x00, 0xf4, 0x21, 0x00


	//----- nvinfo : EIATTR_KPARAM_INFO
	.align		4
.L_17:
        /*0038*/ 	.byte	0x04, 0x17
        /*003a*/ 	.short	(.L_19 - .L_18)
.L_18:
        /*003c*/ 	.word	0x00000000
        /*0040*/ 	.short	0x0004
        /*0042*/ 	.short	0x0020
        /*0044*/ 	.byte	0x00, 0xf4, 0x21, 0x00


	//----- nvinfo : EIATTR_KPARAM_INFO
	.align		4
.L_19:
        /*0048*/ 	.byte	0x04, 0x17
        /*004a*/ 	.short	(.L_21 - .L_20)
.L_20:
        /*004c*/ 	.word	0x00000000
        /*0050*/ 	.short	0x0003
        /*0052*/ 	.short	0x0018
        /*0054*/ 	.byte	0x00, 0xf4, 0x21, 0x00


	//----- nvinfo : EIATTR_KPARAM_INFO
	.align		4
.L_21:
        /*0058*/ 	.byte	0x04, 0x17
        /*005a*/ 	.short	(.L_23 - .L_22)
.L_22:
        /*005c*/ 	.word	0x00000000
        /*0060*/ 	.short	0x0002
        /*0062*/ 	.short	0x0010
        /*0064*/ 	.byte	0x00, 0xf4, 0x21, 0x00


	//----- nvinfo : EIATTR_KPARAM_INFO
	.align		4
.L_23:
        /*0068*/ 	.byte	0x04, 0x17
        /*006a*/ 	.short	(.L_25 - .L_24)
.L_24:
        /*006c*/ 	.word	0x00000000
        /*0070*/ 	.short	0x0001
        /*0072*/ 	.short	0x0008
        /*0074*/ 	.byte	0x00, 0xf4, 0x21, 0x00


	//----- nvinfo : EIATTR_KPARAM_INFO
	.align		4
.L_25:
        /*0078*/ 	.byte	0x04, 0x17
        /*007a*/ 	.short	(.L_27 - .L_26)
.L_26:
        /*007c*/ 	.word	0x00000000
        /*0080*/ 	.short	0x0000
        /*0082*/ 	.short	0x0000
        /*0084*/ 	.byte	0x00, 0xf4, 0x21, 0x00


	//----- nvinfo : EIATTR_SPARSE_MMA_MASK
	.align		4
.L_27:
        /*0088*/ 	.byte	0x03, 0x50
        /*008a*/ 	.short	0x0000


	//----- nvinfo : EIATTR_MAXREG_COUNT
	.align		4
        /*008c*/ 	.byte	0x03, 0x1b
        /*008e*/ 	.short	0x00ff


	//----- nvinfo : EIATTR_EXIT_INSTR_OFFSETS
	.align		4
        /*0090*/ 	.byte	0x04, 0x1c
        /*0092*/ 	.short	(.L_29 - .L_28)


	//   ....[0]....
.L_28:
        /*0094*/ 	.word	0x000008b0


	//----- nvinfo : EIATTR_REQNTID
	.align		4
.L_29:
        /*0098*/ 	.byte	0x04, 0x10
        /*009a*/ 	.short	(.L_31 - .L_30)
.L_30:
        /*009c*/ 	.word	0x00000080
        /*00a0*/ 	.word	0x00000001
        /*00a4*/ 	.word	0x00000001


	//----- nvinfo : EIATTR_CBANK_PARAM_SIZE
	.align		4
.L_31:
        /*00a8*/ 	.byte	0x03, 0x19
        /*00aa*/ 	.short	0x003c


	//----- nvinfo : EIATTR_PARAM_CBANK
	.align		4
        /*00ac*/ 	.byte	0x04, 0x0a
        /*00ae*/ 	.short	(.L_33 - .L_32)
	.align		4
.L_32:
        /*00b0*/ 	.word	index@(.nv.constant0.triton_poi_fused__native_batch_norm_legit_no_training_convolution_relu_3)
        /*00b4*/ 	.short	0x0210
        /*00b6*/ 	.short	0x003c


	//----- nvinfo : EIATTR_SW_WAR
	.align		4
.L_33:
        /*00b8*/ 	.byte	0x04, 0x36
        /*00ba*/ 	.short	(.L_35 - .L_34)
.L_34:
        /*00bc*/ 	.word	0x00000008
.L_35:


//--------------------- .nv.callgraph             --------------------------
	.section	.nv.callgraph,"",@"SHT_CUDA_CALLGRAPH"
	.align	4
	.sectionentsize	8
	.align		4
        /*0000*/ 	.word	0x00000000
	.align		4
        /*0004*/ 	.word	0xffffffff
	.align		4
        /*0008*/ 	.word	0x00000000
	.align		4
        /*000c*/ 	.word	0xfffffffe
	.align		4
        /*0010*/ 	.word	0x00000000
	.align		4
        /*0014*/ 	.word	0xfffffffd
	.align		4
        /*0018*/ 	.word	0x00000000
	.align		4
        /*001c*/ 	.word	0xfffffffc


//--------------------- .nv.constant4             --------------------------
	.section	.nv.constant4,"a",@progbits
	.align	8
	.align		8
.nv.constant4:
        /*0000*/ 	.dword	_$_str
	.align		8
        /*0008*/ 	.dword	_$_str_$_2


//--------------------- .text.triton_poi_fused__native_batch_norm_legit_no_training_convolution_relu_3 --------------------------
	.section	.text.triton_poi_fused__native_batch_norm_legit_no_training_convolution_relu_3,"ax",@progbits
	.align	128
        .global         triton_poi_fused__native_batch_norm_legit_no_training_convolution_relu_3
        .type           triton_poi_fused__native_batch_norm_legit_no_training_convolution_relu_3,@function
        .size           triton_poi_fused__native_batch_norm_legit_no_training_convolution_relu_3,(.L_x_1 - triton_poi_fused__native_batch_norm_legit_no_training_convolution_relu_3)
        .other          triton_poi_fused__native_batch_norm_legit_no_training_convolution_relu_3,@"STO_CUDA_ENTRY STV_DEFAULT"
triton_poi_fused__native_batch_norm_legit_no_training_convolution_relu_3:
.text.triton_poi_fused__native_batch_norm_legit_no_training_convolution_relu_3:
[----:B------:R-:W-:Y:S01]  /*0000*/  LDC R1, c[0x0][0x28] ;  /* 0x00000a00ff017b82 */ /* 0x000fe20000000800 */
[----:B------:R-:W1:Y:S01]  /*0010*/  S2R R0, SR_TID.X ;  /* 0x0000000000007919 */ /* 0x000e620000002100 */
[----:B------:R-:W-:Y:S01]  /*0020*/  HFMA2.MMA R4, -RZ, RZ, 0, 0 ;  /* 0x00000000ff047435 */ /* 0x000fe200000001ff */
[----:B------:R-:W-:Y:S01]  /*0030*/  MOV R2, RZ ;  /* 0x000000ff00027202 */ /* 0x000fe20000000f00 */
[----:B------:R-:W-:Y:S01]  /*0040*/  ULDC.64 UR4, c[0x0][0x208] ;  /* 0x0000820000047ab9 */ /* 0x000fe20000000a00 */
[----:B------:R-:W2:Y:S03]  /*0050*/  S2R R5, SR_CTAID.X ;  /* 0x0000000000057919 */ /* 0x000ea60000002500 */
[----:B------:R-:W3:Y:S08]  /*0060*/  LDC.64 R28, c[0x0][0x220] ;  /* 0x00008800ff1c7b82 */ /* 0x000ef00000000a00 */
[----:B------:R-:W4:Y:S08]  /*0070*/  LDC.64 R26, c[0x0][0x230] ;  /* 0x00008c00ff1a7b82 */ /* 0x000f300000000a00 */
[----:B------:R-:W5:Y:S01]  /*0080*/  LDC.64 R20, c[0x0][0x238] ;  /* 0x00008e00ff147b82 */ /* 0x000f620000000a00 */
[----:B-1----:R-:W-:-:S04]  /*0090*/  SHF.L.U32 R0, R0, 0x2, RZ ;  /* 0x0000000200007819 */ /* 0x002fc800000006ff */
[----:B------:R-:W-:-:S04]  /*00a0*/  LOP3.LUT R0, R0, 0x1fc, RZ, 0xc0, !PT ;  /* 0x000001fc00007812 */ /* 0x000fc800078ec0ff */
[----:B--2---:R-:W-:-:S04]  /*00b0*/  LEA R5, R5, R0, 0xa ;  /* 0x0000000005057211 */ /* 0x004fc800078e50ff */
[----:B------:R-:W-:Y:S01]  /*00c0*/  IADD3 R3, R5, 0x200, RZ ;  /* 0x0000020005037810 */ /* 0x000fe20007ffe0ff */
[----:B------:R-:W-:-:S04]  /*00d0*/  IMAD.HI R0, R5, -0x64a7c8c7, R4 ;  /* 0x9b58373905007827 */ /* 0x000fc800078e0204 */
[----:B------:R-:W-:Y:S01]  /*00e0*/  IMAD.HI R2, R3, -0x64a7c8c7, R2 ;  /* 0x9b58373903027827 */ /* 0x000fe200078e0202 */
[----:B------:R-:W-:-:S04]  /*00f0*/  SHF.R.U32.HI R7, RZ, 0x1f, R0 ;  /* 0x0000001fff077819 */ /* 0x000fc80000011600 */
[----:B------:R-:W-:Y:S02]  /*0100*/  LEA.HI.SX32 R0, R0, R7, 0xf ;  /* 0x0000000700007211 */ /* 0x000fe400078f7aff */
[----:B------:R-:W-:Y:S02]  /*0110*/  SHF.R.U32.HI R3, RZ, 0x1f, R2 ;  /* 0x0000001fff037819 */ /* 0x000fe40000011602 */
[----:B------:R-:W-:Y:S02]  /*0120*/  PRMT R4, R0, 0x9910, RZ ;  /* 0x0000991000047816 */ /* 0x000fe400000000ff */
[----:B------:R-:W-:Y:S02]  /*0130*/  LEA.HI.SX32 R3, R2, R3, 0xf ;  /* 0x0000000302037211 */ /* 0x000fe400078f7aff */
[----:B------:R-:W-:Y:S02]  /*0140*/  MOV R2, R4 ;  /* 0x0000000400027202 */ /* 0x000fe40000000f00 */
[----:B------:R-:W-:-:S02]  /*0150*/  PRMT R4, R3, 0x9910, RZ ;  /* 0x0000991003047816 */ /* 0x000fc400000000ff */
[----:B------:R-:W-:Y:S02]  /*0160*/  SHF.R.S32.HI R2, RZ, 0xf, R2 ;  /* 0x0000000fff027819 */ /* 0x000fe40000011402 */
[----:B------:R-:W-:Y:S02]  /*0170*/  SHF.R.S32.HI R4, RZ, 0xf, R4 ;  /* 0x0000000fff047819 */ /* 0x000fe40000011404 */
[----:B------:R-:W-:Y:S02]  /*0180*/  LOP3.LUT R7, R2, 0xffff, RZ, 0xc0, !PT ;  /* 0x0000ffff02077812 */ /* 0x000fe400078ec0ff */
[----:B------:R-:W-:Y:S02]  /*0190*/  LOP3.LUT R4, R4, 0xffff, RZ, 0xc0, !PT ;  /* 0x0000ffff04047812 */ /* 0x000fe400078ec0ff */
[----:B------:R-:W-:Y:S02]  /*01a0*/  LEA.HI R2, R7, R0, RZ, 0x15 ;  /* 0x0000000007027211 */ /* 0x000fe400078fa8ff */
[----:B------:R-:W1:Y:S01]  /*01b0*/  LDC.64 R6, c[0x0][0x228] ;  /* 0x00008a00ff067b82 */ /* 0x000e620000000a00 */
[----:B------:R-:W-:-:S02]  /*01c0*/  LEA.HI R4, R4, R3, RZ, 0x15 ;  /* 0x0000000304047211 */ /* 0x000fc400078fa8ff */
[----:B------:R-:W-:Y:S02]  /*01d0*/  LOP3.LUT R2, R2, 0xffe0, RZ, 0xc0, !PT ;  /* 0x0000ffe002027812 */ /* 0x000fe400078ec0ff */
[----:B------:R-:W-:Y:S02]  /*01e0*/  LOP3.LUT R4, R4, 0xffe0, RZ, 0xc0, !PT ;  /* 0x0000ffe004047812 */ /* 0x000fe400078ec0ff */
[----:B------:R-:W-:-:S04]  /*01f0*/  IADD3 R2, RZ, -R2, RZ ;  /* 0x80000002ff027210 */ /* 0x000fc80007ffe0ff */
[----:B------:R-:W-:Y:S02]  /*0200*/  PRMT R9, R2, 0x7710, RZ ;  /* 0x0000771002097816 */ /* 0x000fe400000000ff */
[----:B------:R-:W-:Y:S02]  /*0210*/  IADD3 R2, RZ, -R4, RZ ;  /* 0x80000004ff027210 */ /* 0x000fe40007ffe0ff */
[----:B------:R-:W-:Y:S02]  /*0220*/  IADD3 R0, R0, R9, RZ ;  /* 0x0000000900007210 */ /* 0x000fe40007ffe0ff */
[----:B------:R-:W-:Y:S01]  /*0230*/  PRMT R2, R2, 0x7710, RZ ;  /* 0x0000771002027816 */ /* 0x000fe200000000ff */
[----:B------:R-:W2:Y:S01]  /*0240*/  LDC.64 R8, c[0x0][0x218] ;  /* 0x00008600ff087b82 */ /* 0x000ea20000000a00 */
[----:B------:R-:W-:Y:S02]  /*0250*/  PRMT R25, R0, 0x9910, RZ ;  /* 0x0000991000197816 */ /* 0x000fe400000000ff */
[----:B------:R-:W-:-:S03]  /*0260*/  IADD3 R3, R3, R2, RZ ;  /* 0x0000000203037210 */ /* 0x000fc60007ffe0ff */
[----:B-1----:R-:W-:Y:S01]  /*0270*/  IMAD.WIDE R12, R25, 0x4, R6 ;  /* 0x00000004190c7825 */ /* 0x002fe200078e0206 */
[----:B------:R-:W-:-:S04]  /*0280*/  PRMT R3, R3, 0x9910, RZ ;  /* 0x0000991003037816 */ /* 0x000fc800000000ff */
[----:B------:R-:W5:Y:S01]  /*0290*/  LDG.E.EL R0, desc[UR4][R12.64] ;  /* 0x000000040c007981 */ /* 0x000f62000c2e1900 */
[----:B------:R-:W-:Y:S02]  /*02a0*/  IMAD.WIDE R22, R3, 0x4, R6 ;  /* 0x0000000403167825 */ /* 0x000fe400078e0206 */
[----:B------:R-:W1:Y:S03]  /*02b0*/  LDC.64 R6, c[0x0][0x210] ;  /* 0x00008400ff067b82 */ /* 0x000e660000000a00 */
[----:B------:R4:W5:Y:S01]  /*02c0*/  LDG.E.EL R19, desc[UR4][R22.64] ;  /* 0x0000000416137981 */ /* 0x000962000c2e1900 */
[----:B---3--:R-:W-:-:S04]  /*02d0*/  IMAD.WIDE R16, R25, 0x4, R28 ;  /* 0x0000000419107825 */ /* 0x008fc800078e021c */
[----:B--2---:R-:W-:Y:S02]  /*02e0*/  IMAD.WIDE R10, R25, 0x4, R8 ;  /* 0x00000004190a7825 */ /* 0x004fe400078e0208 */
[----:B------:R-:W2:Y:S04]  /*02f0*/  LDG.E.EL R17, desc[UR4][R16.64] ;  /* 0x0000000410117981 */ /* 0x000ea8000c2e1900 */
[----:B------:R-:W3:Y:S01]  /*0300*/  LDG.E.EL R18, desc[UR4][R10.64] ;  /* 0x000000040a127981 */ /* 0x000ee2000c2e1900 */
[----:B01----:R-:W-:-:S05]  /*0310*/  IMAD.WIDE R6, R5, 0x4, R6 ;  /* 0x0000000405067825 */ /* 0x003fca00078e0206 */
[----:B------:R-:W3:Y:S01]  /*0320*/  LDG.E.128 R12, desc[UR4][R6.64] ;  /* 0x00000004060c7981 */ /* 0x000ee2000c1e1d00 */
[----:B------:R-:W-:-:S04]  /*0330*/  IMAD.WIDE R8, R3, 0x4, R8 ;  /* 0x0000000403087825 */ /* 0x000fc800078e0208 */
[C---:B----4-:R-:W-:Y:S01]  /*0340*/  IMAD.WIDE R22, R25.reuse, 0x4, R26 ;  /* 0x0000000419167825 */ /* 0x050fe200078e021a */
[----:B------:R-:W4:Y:S03]  /*0350*/  LDG.E.EL R16, desc[UR4][R8.64] ;  /* 0x0000000408107981 */ /* 0x000f26000c2e1900 */
[----:B-----5:R-:W-:Y:S02]  /*0360*/  IMAD.WIDE R24, R25, 0x4, R20 ;  /* 0x0000000419187825 */ /* 0x020fe400078e0214 */
[----:B------:R-:W5:Y:S02]  /*0370*/  LDG.E.EL R23, desc[UR4][R22.64] ;  /* 0x0000000416177981 */ /* 0x000f64000c2e1900 */
[C---:B------:R-:W-:Y:S02]  /*0380*/  IMAD.WIDE R28, R3.reuse, 0x4, R28 ;  /* 0x00000004031c7825 */ /* 0x040fe400078e021c */
[----:B------:R-:W5:Y:S04]  /*0390*/  LDG.E.EL R24, desc[UR4][R24.64] ;  /* 0x0000000418187981 */ /* 0x000f68000c2e1900 */
[----:B------:R-:W4:Y:S01]  /*03a0*/  LDG.E.128 R8, desc[UR4][R6.64+0x800] ;  /* 0x0008000406087981 */ /* 0x000f22000c1e1d00 */
[----:B------:R-:W-:-:S03]  /*03b0*/  IMAD.WIDE R26, R3, 0x4, R26 ;  /* 0x00000004031a7825 */ /* 0x000fc600078e021a */
[----:B------:R-:W5:Y:S01]  /*03c0*/  LDG.E.EL R2, desc[UR4][R28.64] ;  /* 0x000000041c027981 */ /* 0x000f62000c2e1900 */
[----:B------:R-:W-:-:S03]  /*03d0*/  IMAD.WIDE R20, R3, 0x4, R20 ;  /* 0x0000000403147825 */ /* 0x000fc600078e0214 */
[----:B------:R-:W5:Y:S04]  /*03e0*/  LDG.E.EL R4, desc[UR4][R26.64] ;  /* 0x000000041a047981 */ /* 0x000f68000c2e1900 */
[----:B------:R0:W5:Y:S02]  /*03f0*/  LDG.E.EL R3, desc[UR4][R20.64] ;  /* 0x0000000414037981 */ /* 0x000164000c2e1900 */
[----:B0-----:R-:W-:Y:S01]  /*0400*/  HFMA2.MMA R21, -RZ, RZ, 1.625, 0 ;  /* 0x3e800000ff157435 */ /* 0x001fe200000001ff */
[----:B------:R-:W-:-:S04]  /*0410*/  FADD R0, R0, 9.9999997473787516356e-06 ;  /* 0x3727c5ac00007421 */ /* 0x000fc80000000000 */
[----:B------:R-:W0:Y:S01]  /*0420*/  MUFU.SQRT R22, R0 ;  /* 0x0000000000167308 */ /* 0x000e220000002000 */
[----:B------:R-:W-:-:S07]  /*0430*/  FADD R19, R19, 9.9999997473787516356e-06 ;  /* 0x3727c5ac13137421 */ /* 0x000fce0000000000 */
[----:B------:R-:W1:Y:S01]  /*0440*/  MUFU.SQRT R25, R19 ;  /* 0x0000001300197308 */ /* 0x000e620000002000 */
[C---:B0-----:R-:W-:Y:S02]  /*0450*/  FSETP.GT.AND P0, PT, R22.reuse, 8.50705917302346158658e+37, PT ;  /* 0x7e8000001600780b */ /* 0x041fe40003f04000 */
[----:B------:R-:W-:Y:S02]  /*0460*/  FSETP.GEU.AND P2, PT, R22, 1.175494350822287508e-38, PT ;  /* 0x008000001600780b */ /* 0x000fe40003f4e000 */
[C---:B-1----:R-:W-:Y:S02]  /*0470*/  FSETP.GT.AND P1, PT, R25.reuse, 8.50705917302346158658e+37, PT ;  /* 0x7e8000001900780b */ /* 0x042fe40003f24000 */
[----:B------:R-:W-:-:S07]  /*0480*/  FSETP.GEU.AND P3, PT, R25, 1.175494350822287508e-38, PT ;  /* 0x008000001900780b */ /* 0x000fce0003f6e000 */
[----:B------:R-:W-:-:S04]  /*0490*/  @P0 FMUL R22, R22, 0.25 ;  /* 0x3e80000016160820 */ /* 0x000fc80000400000 */
[----:B------:R-:W-:Y:S01]  /*04a0*/  @!P2 FMUL R22, R22, 16777216 ;  /* 0x4b8000001616a820 */ /* 0x000fe20000400000 */
[----:B------:R-:W-:-:S03]  /*04b0*/  @P1 FMUL R25, R25, 0.25 ;  /* 0x3e80000019191820 */ /* 0x000fc60000400000 */
[----:B------:R-:W0:Y:S01]  /*04c0*/  MUFU.RCP R20, R22 ;  /* 0x0000001600147308 */ /* 0x000e220000001000 */
[----:B------:R-:W-:Y:S01]  /*04d0*/  @!P3 FMUL R25, R25, 16777216 ;  /* 0x4b8000001919b820 */ /* 0x000fe20000400000 */
[----:B------:R-:W-:-:S06]  /*04e0*/  FSEL R19, R21, 1, P0 ;  /* 0x3f80000015137808 */ /* 0x000fcc0000000000 */
[----:B------:R1:W1:Y:S01]  /*04f0*/  MUFU.RCP R0, R25 ;  /* 0x0000001900007308 */ /* 0x0002620000001000 */
[----:B------:R-:W-:Y:S01]  /*0500*/  FSEL R21, R21, 1, P1 ;  /* 0x3f80000015157808 */ /* 0x000fe20000800000 */
[----:B------:R-:W-:Y:S01]  /*0510*/  @!P2 FMUL R19, R19, 16777216 ;  /* 0x4b8000001313a820 */ /* 0x000fe20000400000 */
[--C-:B---3--:R-:W-:Y:S01]  /*0520*/  FADD R13, R13, R18.reuse ;  /* 0x000000120d0d7221 */ /* 0x108fe20000000000 */
[--C-:B------:R-:W-:Y:S01]  /*0530*/  FADD R12, R12, R18.reuse ;  /* 0x000000120c0c7221 */ /* 0x100fe20000000000 */
[--C-:B------:R-:W-:Y:S01]  /*0540*/  FADD R14, R14, R18.reuse ;  /* 0x000000120e0e7221 */ /* 0x100fe20000000000 */
[----:B------:R-:W-:Y:S01]  /*0550*/  @!P3 FMUL R21, R21, 16777216 ;  /* 0x4b8000001515b820 */ /* 0x000fe20000400000 */
[----:B0-----:R-:W-:Y:S01]  /*0560*/  FMUL R20, R20, R19 ;  /* 0x0000001314147220 */ /* 0x001fe20000400000 */
[----:B--2---:R-:W-:Y:S01]  /*0570*/  FADD R19, -R17, R13 ;  /* 0x0000000d11137221 */ /* 0x004fe20000000100 */
[----:B------:R-:W-:Y:S01]  /*0580*/  FADD R15, R15, R18 ;  /* 0x000000120f0f7221 */ /* 0x000fe20000000000 */
[----:B-1----:R-:W-:-:S02]  /*0590*/  FADD R25, -R17, R14 ;  /* 0x0000000e11197221 */ /* 0x002fc40000000100 */
[----:B------:R-:W-:Y:S02]  /*05a0*/  FMUL R22, R20, R19 ;  /* 0x0000001314167220 */ /* 0x000fe40000400000 */
[----:B------:R-:W0:Y:S01]  /*05b0*/  LDC.64 R18, c[0x0][0x240] ;  /* 0x00009000ff127b82 */ /* 0x000e220000000a00 */
[----:B------:R-:W-:Y:S01]  /*05c0*/  FMUL R0, R0, R21 ;  /* 0x0000001500007220 */ /* 0x000fe20000400000 */
[C---:B------:R-:W-:Y:S01]  /*05d0*/  FADD R21, -R17.reuse, R12 ;  /* 0x0000000c11157221 */ /* 0x040fe20000000100 */
[----:B------:R-:W-:Y:S01]  /*05e0*/  FADD R17, -R17, R15 ;  /* 0x0000000f11117221 */ /* 0x000fe20000000100 */
[----:B------:R-:W-:Y:S01]  /*05f0*/  FMUL R25, R20, R25 ;  /* 0x0000001914197220 */ /* 0x000fe20000400000 */
[--C-:B----4-:R-:W-:Y:S01]  /*0600*/  FADD R10, R10, R16.reuse ;  /* 0x000000100a0a7221 */ /* 0x110fe20000000000 */
[C---:B------:R-:W-:Y:S01]  /*0610*/  FMUL R27, R20.reuse, R21 ;  /* 0x00000015141b7220 */ /* 0x040fe20000400000 */
[----:B------:R-:W-:Y:S01]  /*0620*/  FMUL R21, R20, R17 ;  /* 0x0000001114157220 */ /* 0x000fe20000400000 */
[--C-:B------:R-:W-:Y:S01]  /*0630*/  FADD R9, R9, R16.reuse ;  /* 0x0000001009097221 */ /* 0x100fe20000000000 */
[--C-:B------:R-:W-:Y:S01]  /*0640*/  FADD R8, R8, R16.reuse ;  /* 0x0000001008087221 */ /* 0x100fe20000000000 */
[----:B------:R-:W-:Y:S01]  /*0650*/  FADD R11, R11, R16 ;  /* 0x000000100b0b7221 */ /* 0x000fe20000000000 */
[C-C-:B-----5:R-:W-:Y:S01]  /*0660*/  FFMA R20, R23.reuse, R22, R24.reuse ;  /* 0x0000001617147223 */ /* 0x160fe20000000018 */
[C-C-:B------:R-:W-:Y:S01]  /*0670*/  FFMA R17, R23.reuse, R27, R24.reuse ;  /* 0x0000001b17117223 */ /* 0x140fe20000000018 */
[C-C-:B------:R-:W-:Y:S01]  /*0680*/  FFMA R22, R23.reuse, R25, R24.reuse ;  /* 0x0000001917167223 */ /* 0x140fe20000000018 */
[----:B------:R-:W-:Y:S01]  /*0690*/  FFMA R23, R23, R21, R24 ;  /* 0x0000001517177223 */ /* 0x000fe20000000018 */
[C---:B------:R-:W-:Y:S01]  /*06a0*/  FADD R27, -R2.reuse, R10 ;  /* 0x0000000a021b7221 */ /* 0x040fe20000000100 */
[C---:B------:R-:W-:Y:S01]  /*06b0*/  FADD R25, -R2.reuse, R9 ;  /* 0x0000000902197221 */ /* 0x040fe20000000100 */
[C---:B------:R-:W-:Y:S01]  /*06c0*/  FADD R21, -R2.reuse, R8 ;  /* 0x0000000802157221 */ /* 0x040fe20000000100 */
[----:B------:R-:W-:Y:S01]  /*06d0*/  FADD R29, -R2, R11 ;  /* 0x0000000b021d7221 */ /* 0x000fe20000000100 */
[C---:B------:R-:W-:Y:S01]  /*06e0*/  FMUL R16, R0.reuse, R27 ;  /* 0x0000001b00107220 */ /* 0x040fe20000400000 */
[C---:B------:R-:W-:Y:S01]  /*06f0*/  FMUL R2, R0.reuse, R25 ;  /* 0x0000001900027220 */ /* 0x040fe20000400000 */
[C---:B------:R-:W-:Y:S01]  /*0700*/  FMUL R26, R0.reuse, R21 ;  /* 0x00000015001a7220 */ /* 0x040fe20000400000 */
[----:B------:R-:W-:Y:S01]  /*0710*/  FMUL R24, R0, R29 ;  /* 0x0000001d00187220 */ /* 0x000fe20000400000 */
[C-C-:B------:R-:W-:Y:S01]  /*0720*/  FFMA R16, R4.reuse, R16, R3.reuse ;  /* 0x0000001004107223 */ /* 0x140fe20000000003 */
[C-C-:B------:R-:W-:Y:S01]  /*0730*/  FFMA R2, R4.reuse, R2, R3.reuse ;  /* 0x0000000204027223 */ /* 0x140fe20000000003 */
[C-C-:B------:R-:W-:Y:S01]  /*0740*/  FFMA R0, R4.reuse, R26, R3.reuse ;  /* 0x0000001a04007223 */ /* 0x140fe20000000003 */
[----:B------:R-:W-:Y:S01]  /*0750*/  FFMA R24, R4, R24, R3 ;  /* 0x0000001804187223 */ /* 0x000fe20000000003 */
[----:B------:R-:W-:-:S02]  /*0760*/  FSETP.GEU.AND P6, PT, R23, RZ, PT ;  /* 0x000000ff1700720b */ /* 0x000fc40003fce000 */
[----:B------:R-:W-:Y:S02]  /*0770*/  FSETP.GEU.AND P1, PT, R20, RZ, PT ;  /* 0x000000ff1400720b */ /* 0x000fe40003f2e000 */
[----:B------:R-:W-:Y:S02]  /*0780*/  FSETP.GEU.AND P2, PT, R17, RZ, PT ;  /* 0x000000ff1100720b */ /* 0x000fe40003f4e000 */
[----:B------:R-:W-:Y:S02]  /*0790*/  FSETP.GEU.AND P4, PT, R16, RZ, PT ;  /* 0x000000ff1000720b */ /* 0x000fe40003f8e000 */
[----:B------:R-:W-:Y:S02]  /*07a0*/  SEL R23, R23, RZ, P6 ;  /* 0x000000ff17177207 */ /* 0x000fe40003000000 */
[----:B------:R-:W-:Y:S02]  /*07b0*/  FSETP.GEU.AND P0, PT, R22, RZ, PT ;  /* 0x000000ff1600720b */ /* 0x000fe40003f0e000 */
[----:B------:R-:W-:-:S02]  /*07c0*/  FSETP.GEU.AND P3, PT, R24, RZ, PT ;  /* 0x000000ff1800720b */ /* 0x000fc40003f6e000 */
[----:B------:R-:W-:Y:S02]  /*07d0*/  FSETP.GEU.AND P5, PT, R2, RZ, PT ;  /* 0x000000ff0200720b */ /* 0x000fe40003fae000 */
[----:B------:R-:W-:Y:S01]  /*07e0*/  FSETP.GEU.AND P6, PT, R0, RZ, PT ;  /* 0x000000ff0000720b */ /* 0x000fe20003fce000 */
[----:B0-----:R-:W-:Y:S01]  /*07f0*/  IMAD.WIDE R4, R5, 0x4, R18 ;  /* 0x0000000405047825 */ /* 0x001fe200078e0212 */
[----:B------:R-:W-:Y:S02]  /*0800*/  SEL R21, R20, RZ, P1 ;  /* 0x000000ff14157207 */ /* 0x000fe40000800000 */
[----:B------:R-:W-:Y:S02]  /*0810*/  SEL R20, R17, RZ, P2 ;  /* 0x000000ff11147207 */ /* 0x000fe40001000000 */
[----:B------:R-:W-:Y:S02]  /*0820*/  SEL R18, R16, RZ, P4 ;  /* 0x000000ff10127207 */ /* 0x000fe40002000000 */
[----:B------:R-:W-:-:S02]  /*0830*/  SEL R22, R22, RZ, P0 ;  /* 0x000000ff16167207 */ /* 0x000fc40000000000 */
[----:B------:R-:W-:Y:S02]  /*0840*/  SEL R19, R24, RZ, P3 ;  /* 0x000000ff18137207 */ /* 0x000fe40001800000 */
[----:B------:R-:W-:Y:S02]  /*0850*/  SEL R17, R2, RZ, P5 ;  /* 0x000000ff02117207 */ /* 0x000fe40002800000 */
[----:B------:R-:W-:Y:S01]  /*0860*/  SEL R16, R0, RZ, P6 ;  /* 0x000000ff00107207 */ /* 0x000fe20003000000 */
[----:B------:R-:W-:Y:S04]  /*0870*/  STG.E.128 desc[UR4][R6.64], R12 ;  /* 0x0000000c06007986 */ /* 0x000fe8000c101d04 */
[----:B------:R-:W-:Y:S04]  /*0880*/  STG.E.128 desc[UR4][R6.64+0x800], R8 ;  /* 0x0008000806007986 */ /* 0x000fe8000c101d04 */
[----:B------:R-:W-:Y:S04]  /*0890*/  STG.E.128 desc[UR4][R4.64], R20 ;  /* 0x0000001404007986 */ /* 0x000fe8000c101d04 */
[----:B------:R-:W-:Y:S01]  /*08a0*/  STG.E.128 desc[UR4][R4.64+0x800], R16 ;  /* 0x0008001004007986 */ /* 0x000fe2000c101d04 */
[----:B------:R-:W-:Y:S05]  /*08b0*/  EXIT ;  /* 0x000000000000794d */ /* 0x000fea0003800000 */
.L_x_0:
[----:B------:R-:W-:-:S00]  /*08c0*/  BRA `(.L_x_0) ;  /* 0xfffffffc00fc7947 */ /* 0x000fc0000383ffff */
[----:B------:R-:W-:-:S00]  /*08d0*/  NOP ;  /* 0x0000000000007918 */ /* 0x000fc00000000000 */
        /* <DEDUP_REMOVED lines=10> */
.L_x_1:


//--------------------- .nv.global.init           --------------------------
	.section	.nv.global.init,"aw",@progbits
.nv.global.init:
	.type		_$_str,@object
	.size		_$_str,(_$_str_$_2 - _$_str)
_$_str:
        /*0000*/ 	.byte	0x5f, 0x5f, 0x43, 0x55, 0x44, 0x41, 0x5f, 0x46, 0x54, 0x5a, 0x00
	.type		_$_str_$_2,@object
	.size		_$_str_$_2,(.L_1 - _$_str_$_2)
_$_str_$_2:
        /*000b*/ 	.byte	0x5f, 0x5f, 0x43, 0x55, 0x44, 0x41, 0x5f, 0x50, 0x52, 0x45, 0x43, 0x5f, 0x53, 0x51, 0x52, 0x54
        /*001b*/ 	.byte	0x00
.L_1:


//--------------------- .nv.constant0.triton_poi_fused__native_batch_norm_legit_no_training_convolution_relu_3 --------------------------
	.section	.nv.constant0.triton_poi_fused__native_batch_norm_legit_no_training_convolution_relu_3,"a",@progbits
	.sectionflags	@""
	.align	4
.nv.constant0.triton_poi_fused__native_batch_norm_legit_no_training_convolution_relu_3:
	.zero		588
